	.headerflags	@"EF_CUDA_TEXMODE_UNIFIED EF_CUDA_64BIT_ADDRESS EF_CUDA_ACCELERATORS EF_CUDA_SM90 EF_CUDA_VIRTUAL_SM(EF_CUDA_SM90)"
	.elftype	@"ET_EXEC"


//--------------------- .nv.info                  --------------------------
	.section	.nv.info,"",@"SHT_CUDA_INFO"
	.align	4


	//----- nvinfo : EIATTR_REGCOUNT
	.align		4
        /*0000*/ 	.byte	0x04, 0x2f
        /*0002*/ 	.short	(.L_1 - .L_0)
	.align		4
.L_0:
        /*0004*/ 	.word	index@(triton_poi_fused_linalg_cross_11)
        /*0008*/ 	.word	0x0000000c


	//----- nvinfo : EIATTR_MIN_STACK_SIZE
	.align		4
.L_1:
        /*000c*/ 	.byte	0x04, 0x12
        /*000e*/ 	.short	(.L_3 - .L_2)
	.align		4
.L_2:
        /*0010*/ 	.word	index@(triton_poi_fused_linalg_cross_11)
        /*0014*/ 	.word	0x00000000


	//----- nvinfo : EIATTR_FRAME_SIZE
	.align		4
.L_3:
        /*0018*/ 	.byte	0x04, 0x11
        /*001a*/ 	.short	(.L_5 - .L_4)
	.align		4
.L_4:
        /*001c*/ 	.word	index@(triton_poi_fused_linalg_cross_11)
        /*0020*/ 	.word	0x00000000


	//----- nvinfo : EIATTR_MIN_STACK_SIZE
	.align		4
.L_5:
        /*0024*/ 	.byte	0x04, 0x12
        /*0026*/ 	.short	(.L_7 - .L_6)
	.align		4
.L_6:
        /*0028*/ 	.word	index@(triton_poi_fused_linalg_cross_11)
        /*002c*/ 	.word	0x00000000
.L_7:


//--------------------- .nv.info.triton_poi_fused_linalg_cross_11 --------------------------
	.section	.nv.info.triton_poi_fused_linalg_cross_11,"",@"SHT_CUDA_INFO"
	.sectionflags	@""
	.align	4


	//----- nvinfo : EIATTR_CUDA_API_VERSION
	.align		4
        /*0000*/ 	.byte	0x04, 0x37
        /*0002*/ 	.short	(.L_9 - .L_8)
.L_8:
        /*0004*/ 	.word	0x0000007c


	//----- nvinfo : EIATTR_KPARAM_INFO
	.align		4
.L_9:
        /*0008*/ 	.byte	0x04, 0x17
        /*000a*/ 	.short	(.L_11 - .L_10)
.L_10:
        /*000c*/ 	.word	0x00000000
        /*0010*/ 	.short	0x0002
        /*0012*/ 	.short	0x0010
        /*0014*/ 	.byte	0x00, 0xf0, 0x11, 0x00


	//----- nvinfo : EIATTR_KPARAM_INFO
	.align		4
.L_11:
        /*0018*/ 	.byte	0x04, 0x17
        /*001a*/ 	.short	(.L_13 - .L_12)
.L_12:
        /*001c*/ 	.word	0x00000000
        /*0020*/ 	.short	0x0001
        /*0022*/ 	.short	0x0008
        /*0024*/ 	.byte	0x00, 0xf4, 0x21, 0x00


	//----- nvinfo : EIATTR_KPARAM_INFO
	.align		4
.L_13:
        /*0028*/ 	.byte	0x04, 0x17
        /*002a*/ 	.short	(.L_15 - .L_14)
.L_14:
        /*002c*/ 	.word	0x00000000
        /*0030*/ 	.short	0x0000
        /*0032*/ 	.short	0x0000
        /*0034*/ 	.byte	0x00, 0xf4, 0x21, 0x00


	//----- nvinfo : EIATTR_SPARSE_MMA_MASK
	.align		4
.L_15:
        /*0038*/ 	.byte	0x03, 0x50
        /*003a*/ 	.short	0x0000


	//----- nvinfo : EIATTR_MAXREG_COUNT
	.align		4
        /*003c*/ 	.byte	0x03, 0x1b
        /*003e*/ 	.short	0x00ff


	//----- nvinfo : EIATTR_EXIT_INSTR_OFFSETS
	.align		4
        /*0040*/ 	.byte	0x04, 0x1c
        /*0042*/ 	.short	(.L_17 - .L_16)


	//   ....[0]....
.L_16:
        /*0044*/ 	.word	0x00000160


	//   ....[1]....
        /*0048*/ 	.word	0x00000180


	//----- nvinfo : EIATTR_REQNTID
	.align		4
.L_17:
        /*004c*/ 	.byte	0x04, 0x10
        /*004e*/ 	.short	(.L_19 - .L_18)
.L_18:
        /*0050*/ 	.word	0x00000080
        /*0054*/ 	.word	0x00000001
        /*0058*/ 	.word	0x00000001


	//----- nvinfo : EIATTR_CRS_STACK_SIZE
	.align		4
.L_19:
        /*005c*/ 	.byte	0x04, 0x1e
        /*005e*/ 	.short	(.L_21 - .L_20)
.L_20:
        /*0060*/ 	.word	0x00000000


	//----- nvinfo : EIATTR_CBANK_PARAM_SIZE
	.align		4
.L_21:
        /*0064*/ 	.byte	0x03, 0x19
        /*0066*/ 	.short	0x0014


	//----- nvinfo : EIATTR_PARAM_CBANK
	.align		4
        /*0068*/ 	.byte	0x04, 0x0a
        /*006a*/ 	.short	(.L_23 - .L_22)
	.align		4
.L_22:
        /*006c*/ 	.word	index@(.nv.constant0.triton_poi_fused_linalg_cross_11)
        /*0070*/ 	.short	0x0210
        /*0072*/ 	.short	0x0014


	//----- nvinfo : EIATTR_SW_WAR
	.align		4
.L_23:
        /*0074*/ 	.byte	0x04, 0x36
        /*0076*/ 	.short	(.L_25 - .L_24)
.L_24:
        /*0078*/ 	.word	0x00000008
.L_25:


//--------------------- .nv.callgraph             --------------------------
	.section	.nv.callgraph,"",@"SHT_CUDA_CALLGRAPH"
	.align	4
	.sectionentsize	8
	.align		4
        /*0000*/ 	.word	0x00000000
	.align		4
        /*0004*/ 	.word	0xffffffff
	.align		4
        /*0008*/ 	.word	0x00000000
	.align		4
        /*000c*/ 	.word	0xfffffffe
	.align		4
        /*0010*/ 	.word	0x00000000
	.align		4
        /*0014*/ 	.word	0xfffffffd
	.align		4
        /*0018*/ 	.word	0x00000000
	.align		4
        /*001c*/ 	.word	0xfffffffc


//--------------------- .text.triton_poi_fused_linalg_cross_11 --------------------------
	.section	.text.triton_poi_fused_linalg_cross_11,"ax",@progbits
	.align	128
        .global         triton_poi_fused_linalg_cross_11
        .type           triton_poi_fused_linalg_cross_11,@function
        .size           triton_poi_fused_linalg_cross_11,(.L_x_3 - triton_poi_fused_linalg_cross_11)
        .other          triton_poi_fused_linalg_cross_11,@"STO_CUDA_ENTRY STV_DEFAULT"
triton_poi_fused_linalg_cross_11:
.text.triton_poi_fused_linalg_cross_11:
[----:B------:R-:W0:Y:S02]  /*0000*/  LDC R1, c[0x0][0x28] ;  /* 0x00000a00ff017b82 */ /* 0x000e240000000800 */
[----:B------:R-:W1:Y:S01]  /*0010*/  S2R R0, SR_TID.X ;  /* 0x0000000000007919 */ /* 0x000e620000002100 */
[----:B------:R-:W2:Y:S01]  /*0020*/  LDC.64 R2, c[0x0][0x218] ;  /* 0x00008600ff027b82 */ /* 0x000ea20000000a00 */
[----:B------:R-:W-:Y:S01]  /*0030*/  ULDC.64 UR4, c[0x0][0x208] ;  /* 0x0000820000047ab9 */ /* 0x000fe20000000a00 */
[----:B------:R-:W-:Y:S01]  /*0040*/  BSSY B0, `(.L_x_0) ;  /* 0x0000011000007945 */ /* 0x000fe20003800000 */
[----:B------:R-:W3:Y:S05]  /*0050*/  S2R R7, SR_CTAID.X ;  /* 0x0000000000077919 */ /* 0x000eea0000002500 */
[----:B------:R-:W4:Y:S01]  /*0060*/  LDC.64 R4, c[0x0][0x210] ;  /* 0x00008400ff047b82 */ /* 0x000f220000000a00 */
[----:B-1----:R-:W-:-:S05]  /*0070*/  LOP3.LUT R0, R0, 0x7f, RZ, 0xc0, !PT ;  /* 0x0000007f00007812 */ /* 0x002fca00078ec0ff */
[----:B---3--:R-:W-:-:S04]  /*0080*/  IMAD R7, R7, 0x80, R0 ;  /* 0x0000008007077824 */ /* 0x008fc800078e0200 */
[C---:B------:R-:W-:Y:S01]  /*0090*/  IMAD.HI R0, R7.reuse, 0x55555556, RZ ;  /* 0x5555555607007827 */ /* 0x040fe200078e02ff */
[----:B------:R-:W-:-:S03]  /*00a0*/  ISETP.GE.AND P1, PT, R7, 0x120, PT ;  /* 0x000001200700780c */ /* 0x000fc60003f26270 */
[C---:B------:R-:W-:Y:S01]  /*00b0*/  VIADD R9, R7.reuse, 0x2 ;  /* 0x0000000207097836 */ /* 0x040fe20000000000 */
[----:B------:R-:W-:Y:S01]  /*00c0*/  LEA.HI R0, R0, R0, RZ, 0x1 ;  /* 0x0000000000007211 */ /* 0x000fe200078f08ff */
[----:B--2---:R-:W-:-:S04]  /*00d0*/  IMAD.WIDE R2, R7, 0x4, R2 ;  /* 0x0000000407027825 */ /* 0x004fc800078e0202 */
[----:B------:R-:W-:-:S05]  /*00e0*/  IMAD R0, R0, -0x3, R7 ;  /* 0xfffffffd00007824 */ /* 0x000fca00078e0207 */
[----:B------:R-:W-:-:S13]  /*00f0*/  ISETP.GE.AND P0, PT, R0, 0x1, PT ;  /* 0x000000010000780c */ /* 0x000fda0003f06270 */
[----:B------:R-:W-:Y:S01]  /*0100*/  @P0 IADD3 R9, R7, -0x1, RZ ;  /* 0xffffffff07090810 */ /* 0x000fe20007ffe0ff */
[----:B------:R-:W-:-:S04]  /*0110*/  HFMA2.MMA R7, -RZ, RZ, 0, 0 ;  /* 0x00000000ff077435 */ /* 0x000fc800000001ff */
[----:B----4-:R-:W-:Y:S01]  /*0120*/  IMAD.WIDE R4, R9, 0x4, R4 ;  /* 0x0000000409047825 */ /* 0x010fe200078e0204 */
[----:B------:R-:W-:Y:S06]  /*0130*/  @P1 BRA `(.L_x_1) ;  /* 0x0000000000041947 */ /* 0x000fec0003800000 */
[----:B------:R1:W5:Y:S02]  /*0140*/  LDG.E.EL R7, desc[UR4][R4.64] ;  /* 0x0000000404077981 */ /* 0x000364000c2e1900 */
.L_x_1:
[----:B------:R-:W-:Y:S05]  /*0150*/  BSYNC B0 ;  /* 0x0000000000007941 */ /* 0x000fea0003800000 */
.L_x_0:
[----:B------:R-:W-:Y:S05]  /*0160*/  @P1 EXIT ;  /* 0x000000000000194d */ /* 0x000fea0003800000 */
[----:B-----5:R-:W-:Y:S01]  /*0170*/  STG.E desc[UR4][R2.64], R7 ;  /* 0x0000000702007986 */ /* 0x020fe2000c101904 */
[----:B------:R-:W-:Y:S05]  /*0180*/  EXIT ;  /* 0x000000000000794d */ /* 0x000fea0003800000 */
.L_x_2:
[----:B------:R-:W-:-:S00]  /*0190*/  BRA `(.L_x_2) ;  /* 0xfffffffc00fc7947 */ /* 0x000fc0000383ffff */
[----:B------:R-:W-:-:S00]  /*01a0*/  NOP ;  /* 0x0000000000007918 */ /* 0x000fc00000000000 */
        /* <DEDUP_REMOVED lines=13> */
.L_x_3:


//--------------------- .nv.constant0.triton_poi_fused_linalg_cross_11 --------------------------
	.section	.nv.constant0.triton_poi_fused_linalg_cross_11,"a",@progbits
	.sectionflags	@""
	.align	4
.nv.constant0.triton_poi_fused_linalg_cross_11:
	.zero		548
